//
// Generated by NVIDIA NVVM Compiler
//
// Compiler Build ID: CL-36424714
// Cuda compilation tools, release 13.0, V13.0.88
// Based on NVVM 20.0.0
//

.version 9.0
.target sm_100
.address_size 64

	// .globl	_Z13oddEvenGlobalPii
.extern .shared .align 16 .b8 s_arr[];

.visible .entry _Z13oddEvenGlobalPii(
	.param .u64 .ptr .align 1 _Z13oddEvenGlobalPii_param_0,
	.param .u32 _Z13oddEvenGlobalPii_param_1
)
{
	.reg .pred 	%p<16>;
	.reg .b32 	%r<35>;
	.reg .b64 	%rd<7>;

	ld.param.u64 	%rd4, [_Z13oddEvenGlobalPii_param_0];
	ld.param.u32 	%r26, [_Z13oddEvenGlobalPii_param_1];
	cvta.to.global.u64 	%rd1, %rd4;
	setp.lt.s32 	%p1, %r26, 1;
	@%p1 bra 	$L__BB0_22;
	mov.u32 	%r28, %tid.x;
	shl.b32 	%r1, %r28, 1;
	and.b32  	%r2, %r26, 3;
	setp.lt.u32 	%p2, %r26, 4;
	mov.b32 	%r34, 0;
	@%p2 bra 	$L__BB0_16;
	and.b32  	%r34, %r26, 2147483644;
	add.s32 	%r4, %r1, 1;
	mul.wide.u32 	%rd5, %r1, 4;
	add.s64 	%rd2, %rd1, %rd5;
	add.s32 	%r5, %r1, 2;
	neg.s32 	%r31, %r34;
$L__BB0_3:
	setp.ge.u32 	%p3, %r4, %r26;
	@%p3 bra 	$L__BB0_6;
	ld.global.u32 	%r8, [%rd2];
	ld.global.u32 	%r9, [%rd2+4];
	setp.le.s32 	%p4, %r8, %r9;
	@%p4 bra 	$L__BB0_6;
	st.global.u32 	[%rd2], %r9;
	st.global.u32 	[%rd2+4], %r8;
$L__BB0_6:
	setp.ge.u32 	%p5, %r5, %r26;
	bar.sync 	0;
	@%p5 bra 	$L__BB0_9;
	ld.global.u32 	%r10, [%rd2+4];
	ld.global.u32 	%r11, [%rd2+8];
	setp.le.s32 	%p6, %r10, %r11;
	@%p6 bra 	$L__BB0_9;
	st.global.u32 	[%rd2+4], %r11;
	st.global.u32 	[%rd2+8], %r10;
$L__BB0_9:
	setp.ge.u32 	%p7, %r4, %r26;
	bar.sync 	0;
	@%p7 bra 	$L__BB0_12;
	ld.global.u32 	%r12, [%rd2];
	ld.global.u32 	%r13, [%rd2+4];
	setp.le.s32 	%p8, %r12, %r13;
	@%p8 bra 	$L__BB0_12;
	st.global.u32 	[%rd2], %r13;
	st.global.u32 	[%rd2+4], %r12;
$L__BB0_12:
	setp.ge.u32 	%p9, %r5, %r26;
	bar.sync 	0;
	@%p9 bra 	$L__BB0_15;
	ld.global.u32 	%r14, [%rd2+4];
	ld.global.u32 	%r15, [%rd2+8];
	setp.le.s32 	%p10, %r14, %r15;
	@%p10 bra 	$L__BB0_15;
	st.global.u32 	[%rd2+4], %r15;
	st.global.u32 	[%rd2+8], %r14;
$L__BB0_15:
	bar.sync 	0;
	add.s32 	%r31, %r31, 4;
	setp.ne.s32 	%p11, %r31, 0;
	@%p11 bra 	$L__BB0_3;
$L__BB0_16:
	setp.eq.s32 	%p12, %r2, 0;
	@%p12 bra 	$L__BB0_22;
	neg.s32 	%r33, %r2;
$L__BB0_18:
	.pragma "nounroll";
	and.b32  	%r29, %r34, 1;
	add.s32 	%r21, %r29, %r1;
	add.s32 	%r30, %r21, 1;
	setp.ge.s32 	%p13, %r30, %r26;
	@%p13 bra 	$L__BB0_21;
	mul.wide.u32 	%rd6, %r21, 4;
	add.s64 	%rd3, %rd1, %rd6;
	ld.global.u32 	%r22, [%rd3];
	ld.global.u32 	%r23, [%rd3+4];
	setp.le.s32 	%p14, %r22, %r23;
	@%p14 bra 	$L__BB0_21;
	st.global.u32 	[%rd3], %r23;
	st.global.u32 	[%rd3+4], %r22;
$L__BB0_21:
	bar.sync 	0;
	add.s32 	%r34, %r34, 1;
	add.s32 	%r33, %r33, 1;
	setp.ne.s32 	%p15, %r33, 0;
	@%p15 bra 	$L__BB0_18;
$L__BB0_22:
	ret;

}
	// .globl	_Z13oddEvenSharedPii
.visible .entry _Z13oddEvenSharedPii(
	.param .u64 .ptr .align 1 _Z13oddEvenSharedPii_param_0,
	.param .u32 _Z13oddEvenSharedPii_param_1
)
{
	.reg .pred 	%p<18>;
	.reg .b32 	%r<45>;
	.reg .b64 	%rd<5>;

	ld.param.u64 	%rd2, [_Z13oddEvenSharedPii_param_0];
	ld.param.u32 	%r30, [_Z13oddEvenSharedPii_param_1];
	cvta.to.global.u64 	%rd3, %rd2;
	mov.u32 	%r1, %tid.x;
	setp.ge.s32 	%p1, %r1, %r30;
	mul.wide.u32 	%rd4, %r1, 4;
	add.s64 	%rd1, %rd3, %rd4;
	shl.b32 	%r31, %r1, 2;
	mov.u32 	%r32, s_arr;
	add.s32 	%r2, %r32, %r31;
	@%p1 bra 	$L__BB1_2;
	ld.global.u32 	%r33, [%rd1];
	st.shared.u32 	[%r2], %r33;
$L__BB1_2:
	bar.sync 	0;
	setp.lt.s32 	%p2, %r30, 1;
	@%p2 bra 	$L__BB1_24;
	shl.b32 	%r3, %r1, 1;
	and.b32  	%r4, %r30, 3;
	setp.lt.u32 	%p3, %r30, 4;
	mov.b32 	%r44, 0;
	@%p3 bra 	$L__BB1_18;
	and.b32  	%r44, %r30, 2147483644;
	add.s32 	%r6, %r3, 1;
	add.s32 	%r7, %r2, %r31;
	add.s32 	%r8, %r3, 2;
	neg.s32 	%r41, %r44;
$L__BB1_5:
	setp.ge.u32 	%p4, %r6, %r30;
	@%p4 bra 	$L__BB1_8;
	ld.shared.v2.u32 	{%r11, %r12}, [%r7];
	setp.le.s32 	%p5, %r11, %r12;
	@%p5 bra 	$L__BB1_8;
	st.shared.v2.u32 	[%r7], {%r12, %r11};
$L__BB1_8:
	setp.ge.u32 	%p6, %r8, %r30;
	bar.sync 	0;
	@%p6 bra 	$L__BB1_11;
	ld.shared.u32 	%r13, [%r7+4];
	ld.shared.u32 	%r14, [%r7+8];
	setp.le.s32 	%p7, %r13, %r14;
	@%p7 bra 	$L__BB1_11;
	st.shared.u32 	[%r7+4], %r14;
	st.shared.u32 	[%r7+8], %r13;
$L__BB1_11:
	setp.ge.u32 	%p8, %r6, %r30;
	bar.sync 	0;
	@%p8 bra 	$L__BB1_14;
	ld.shared.v2.u32 	{%r15, %r16}, [%r7];
	setp.le.s32 	%p9, %r15, %r16;
	@%p9 bra 	$L__BB1_14;
	st.shared.v2.u32 	[%r7], {%r16, %r15};
$L__BB1_14:
	setp.ge.u32 	%p10, %r8, %r30;
	bar.sync 	0;
	@%p10 bra 	$L__BB1_17;
	ld.shared.u32 	%r17, [%r7+4];
	ld.shared.u32 	%r18, [%r7+8];
	setp.le.s32 	%p11, %r17, %r18;
	@%p11 bra 	$L__BB1_17;
	st.shared.u32 	[%r7+4], %r18;
	st.shared.u32 	[%r7+8], %r17;
$L__BB1_17:
	bar.sync 	0;
	add.s32 	%r41, %r41, 4;
	setp.ne.s32 	%p12, %r41, 0;
	@%p12 bra 	$L__BB1_5;
$L__BB1_18:
	setp.eq.s32 	%p13, %r4, 0;
	@%p13 bra 	$L__BB1_24;
	neg.s32 	%r43, %r4;
$L__BB1_20:
	.pragma "nounroll";
	and.b32  	%r36, %r44, 1;
	add.s32 	%r24, %r36, %r3;
	add.s32 	%r37, %r24, 1;
	setp.ge.s32 	%p14, %r37, %r30;
	@%p14 bra 	$L__BB1_23;
	shl.b32 	%r38, %r24, 2;
	add.s32 	%r25, %r32, %r38;
	ld.shared.u32 	%r26, [%r25];
	ld.shared.u32 	%r27, [%r25+4];
	setp.le.s32 	%p15, %r26, %r27;
	@%p15 bra 	$L__BB1_23;
	st.shared.u32 	[%r25], %r27;
	st.shared.u32 	[%r25+4], %r26;
$L__BB1_23:
	bar.sync 	0;
	add.s32 	%r44, %r44, 1;
	add.s32 	%r43, %r43, 1;
	setp.ne.s32 	%p16, %r43, 0;
	@%p16 bra 	$L__BB1_20;
$L__BB1_24:
	setp.ge.s32 	%p17, %r1, %r30;
	@%p17 bra 	$L__BB1_26;
	ld.shared.u32 	%r40, [%r2];
	st.global.u32 	[%rd1], %r40;
$L__BB1_26:
	ret;

}
	// .globl	_Z17oddEvenMultiBlockPii
.visible .entry _Z17oddEvenMultiBlockPii(
	.param .u64 .ptr .align 1 _Z17oddEvenMultiBlockPii_param_0,
	.param .u32 _Z17oddEvenMultiBlockPii_param_1
)
{
	.reg .pred 	%p<16>;
	.reg .b32 	%r<38>;
	.reg .b64 	%rd<7>;

	ld.param.u64 	%rd4, [_Z17oddEvenMultiBlockPii_param_0];
	ld.param.u32 	%r26, [_Z17oddEvenMultiBlockPii_param_1];
	cvta.to.global.u64 	%rd1, %rd4;
	setp.lt.s32 	%p1, %r26, 1;
	@%p1 bra 	$L__BB2_22;
	mov.u32 	%r28, %tid.x;
	mov.u32 	%r29, %ntid.x;
	mov.u32 	%r30, %ctaid.x;
	mad.lo.s32 	%r31, %r30, %r29, %r28;
	shl.b32 	%r1, %r31, 1;
	and.b32  	%r2, %r26, 3;
	setp.lt.u32 	%p2, %r26, 4;
	mov.b32 	%r37, 0;
	@%p2 bra 	$L__BB2_16;
	and.b32  	%r37, %r26, 2147483644;
	add.s32 	%r4, %r1, 1;
	mul.wide.s32 	%rd5, %r1, 4;
	add.s64 	%rd2, %rd1, %rd5;
	add.s32 	%r5, %r1, 2;
	neg.s32 	%r34, %r37;
$L__BB2_3:
	setp.ge.s32 	%p3, %r4, %r26;
	@%p3 bra 	$L__BB2_6;
	ld.global.u32 	%r8, [%rd2];
	ld.global.u32 	%r9, [%rd2+4];
	setp.le.s32 	%p4, %r8, %r9;
	@%p4 bra 	$L__BB2_6;
	st.global.u32 	[%rd2], %r9;
	st.global.u32 	[%rd2+4], %r8;
$L__BB2_6:
	setp.ge.s32 	%p5, %r5, %r26;
	bar.sync 	0;
	@%p5 bra 	$L__BB2_9;
	ld.global.u32 	%r10, [%rd2+4];
	ld.global.u32 	%r11, [%rd2+8];
	setp.le.s32 	%p6, %r10, %r11;
	@%p6 bra 	$L__BB2_9;
	st.global.u32 	[%rd2+4], %r11;
	st.global.u32 	[%rd2+8], %r10;
$L__BB2_9:
	setp.ge.s32 	%p7, %r4, %r26;
	bar.sync 	0;
	@%p7 bra 	$L__BB2_12;
	ld.global.u32 	%r12, [%rd2];
	ld.global.u32 	%r13, [%rd2+4];
	setp.le.s32 	%p8, %r12, %r13;
	@%p8 bra 	$L__BB2_12;
	st.global.u32 	[%rd2], %r13;
	st.global.u32 	[%rd2+4], %r12;
$L__BB2_12:
	setp.ge.s32 	%p9, %r5, %r26;
	bar.sync 	0;
	@%p9 bra 	$L__BB2_15;
	ld.global.u32 	%r14, [%rd2+4];
	ld.global.u32 	%r15, [%rd2+8];
	setp.le.s32 	%p10, %r14, %r15;
	@%p10 bra 	$L__BB2_15;
	st.global.u32 	[%rd2+4], %r15;
	st.global.u32 	[%rd2+8], %r14;
$L__BB2_15:
	bar.sync 	0;
	add.s32 	%r34, %r34, 4;
	setp.ne.s32 	%p11, %r34, 0;
	@%p11 bra 	$L__BB2_3;
$L__BB2_16:
	setp.eq.s32 	%p12, %r2, 0;
	@%p12 bra 	$L__BB2_22;
	neg.s32 	%r36, %r2;
$L__BB2_18:
	.pragma "nounroll";
	and.b32  	%r32, %r37, 1;
	add.s32 	%r21, %r32, %r1;
	add.s32 	%r33, %r21, 1;
	setp.ge.s32 	%p13, %r33, %r26;
	@%p13 bra 	$L__BB2_21;
	mul.wide.s32 	%rd6, %r21, 4;
	add.s64 	%rd3, %rd1, %rd6;
	ld.global.u32 	%r22, [%rd3];
	ld.global.u32 	%r23, [%rd3+4];
	setp.le.s32 	%p14, %r22, %r23;
	@%p14 bra 	$L__BB2_21;
	st.global.u32 	[%rd3], %r23;
	st.global.u32 	[%rd3+4], %r22;
$L__BB2_21:
	bar.sync 	0;
	add.s32 	%r37, %r37, 1;
	add.s32 	%r36, %r36, 1;
	setp.ne.s32 	%p15, %r36, 0;
	@%p15 bra 	$L__BB2_18;
$L__BB2_22:
	ret;

}


// ===== COMPILED SASS (sm_100) =====

	.target	sm_100

	.elftype	@"ET_EXEC"


//--------------------- .note.nv.tkinfo           --------------------------
	.section	.note.nv.tkinfo,"",@"SHT_NOTE"
	.sectionflags	@"SHF_NOTE_NV_TKINFO"
	.tkinfo
        /*0018*/ 	.word	0x00000002
        /*0030*/ 	.string	""
        /*0030*/ 	.string	"ptxas"
        /*0030*/ 	.string	"Cuda compilation tools, release 13.0, V13.0.88"
        /*0030*/ 	.string	"Build cuda_13.0.r13.0/compiler.36424714_0"
        /*0030*/ 	.string	"-arch sm_100 -m 64 "



//--------------------- .note.nv.cuinfo           --------------------------
	.section	.note.nv.cuinfo,"",@"SHT_NOTE"
	.sectionflags	@"SHF_NOTE_NV_CUINFO"
        /*0018*/ 	.short	0x0002
        /*001a*/ 	.short	0x0064
        /*001c*/ 	.short	0x0082
	.zero		2


//--------------------- .nv.info                  --------------------------
	.section	.nv.info,"",@"SHT_CUDA_INFO"
	.align	4


	//----- nvinfo : EIATTR_REGCOUNT
	.align		4
        /*0000*/ 	.byte	0x04, 0x2f
        /*0002*/ 	.short	(.L_1 - .L_0)
	.align		4
.L_0:
        /*0004*/ 	.word	index@(_Z13oddEvenGlobalPii)
        /*0008*/ 	.word	0x0000000d


	//----- nvinfo : EIATTR_FRAME_SIZE
	.align		4
.L_1:
        /*000c*/ 	.byte	0x04, 0x11
        /*000e*/ 	.short	(.L_3 - .L_2)
	.align		4
.L_2:
        /*0010*/ 	.word	index@(_Z13oddEvenGlobalPii)
        /*0014*/ 	.word	0x00000000


	//----- nvinfo : EIATTR_REGCOUNT
	.align		4
.L_3:
        /*0018*/ 	.byte	0x04, 0x2f
        /*001a*/ 	.short	(.L_5 - .L_4)
	.align		4
.L_4:
        /*001c*/ 	.word	index@(_Z13oddEvenSharedPii)
        /*0020*/ 	.word	0x0000000e


	//----- nvinfo : EIATTR_FRAME_SIZE
	.align		4
.L_5:
        /*0024*/ 	.byte	0x04, 0x11
        /*0026*/ 	.short	(.L_7 - .L_6)
	.align		4
.L_6:
        /*0028*/ 	.word	index@(_Z13oddEvenSharedPii)
        /*002c*/ 	.word	0x00000000


	//----- nvinfo : EIATTR_REGCOUNT
	.align		4
.L_7:
        /*0030*/ 	.byte	0x04, 0x2f
        /*0032*/ 	.short	(.L_9 - .L_8)
	.align		4
.L_8:
        /*0034*/ 	.word	index@(_Z17oddEvenMultiBlockPii)
        /*0038*/ 	.word	0x0000000d


	//----- nvinfo : EIATTR_FRAME_SIZE
	.align		4
.L_9:
        /*003c*/ 	.byte	0x04, 0x11
        /*003e*/ 	.short	(.L_11 - .L_10)
	.align		4
.L_10:
        /*0040*/ 	.word	index@(_Z17oddEvenMultiBlockPii)
        /*0044*/ 	.word	0x00000000


	//----- nvinfo : EIATTR_MIN_STACK_SIZE
	.align		4
.L_11:
        /*0048*/ 	.byte	0x04, 0x12
        /*004a*/ 	.short	(.L_13 - .L_12)
	.align		4
.L_12:
        /*004c*/ 	.word	index@(_Z17oddEvenMultiBlockPii)
        /*0050*/ 	.word	0x00000000


	//----- nvinfo : EIATTR_MIN_STACK_SIZE
	.align		4
.L_13:
        /*0054*/ 	.byte	0x04, 0x12
        /*0056*/ 	.short	(.L_15 - .L_14)
	.align		4
.L_14:
        /*0058*/ 	.word	index@(_Z13oddEvenSharedPii)
        /*005c*/ 	.word	0x00000000


	//----- nvinfo : EIATTR_MIN_STACK_SIZE
	.align		4
.L_15:
        /*0060*/ 	.byte	0x04, 0x12
        /*0062*/ 	.short	(.L_17 - .L_16)
	.align		4
.L_16:
        /*0064*/ 	.word	index@(_Z13oddEvenGlobalPii)
        /*0068*/ 	.word	0x00000000
.L_17:


//--------------------- .nv.compat                --------------------------
	.section	.nv.compat,"",@"SHT_CUDA_COMPAT_INFO"
	.align	4
        /*0000*/ 	.byte	0x02, 0x09, 0x00, 0x00, 0x02, 0x02, 0x01, 0x00, 0x02, 0x05, 0x05, 0x00, 0x03, 0x07, 0x01, 0x01
        /*0010*/ 	.byte	0x02, 0x03, 0x00, 0x00, 0x02, 0x06, 0x01, 0x00, 0x04, 0x0b, 0x08, 0x00, 0x09, 0x00, 0x00, 0x00
        /*0020*/ 	.byte	0x00, 0x00, 0x00, 0x00


//--------------------- .nv.info._Z17oddEvenMultiBlockPii --------------------------
	.section	.nv.info._Z17oddEvenMultiBlockPii,"",@"SHT_CUDA_INFO"
	.sectionflags	@""
	.align	4


	//----- nvinfo : EIATTR_CUDA_API_VERSION
	.align		4
        /*0000*/ 	.byte	0x04, 0x37
        /*0002*/ 	.short	(.L_19 - .L_18)
.L_18:
        /*0004*/ 	.word	0x00000082


	//----- nvinfo : EIATTR_KPARAM_INFO
	.align		4
.L_19:
        /*0008*/ 	.byte	0x04, 0x17
        /*000a*/ 	.short	(.L_21 - .L_20)
.L_20:
        /*000c*/ 	.word	0x00000000
        /*0010*/ 	.short	0x0001
        /*0012*/ 	.short	0x0008
        /*0014*/ 	.byte	0x00, 0xf0, 0x11, 0x00


	//----- nvinfo : EIATTR_KPARAM_INFO
	.align		4
.L_21:
        /*0018*/ 	.byte	0x04, 0x17
        /*001a*/ 	.short	(.L_23 - .L_22)
.L_22:
        /*001c*/ 	.word	0x00000000
        /*0020*/ 	.short	0x0000
        /*0022*/ 	.short	0x0000
        /*0024*/ 	.byte	0x00, 0xf5, 0x21, 0x00


	//----- nvinfo : EIATTR_SPARSE_MMA_MASK
	.align		4
.L_23:
        /*0028*/ 	.byte	0x03, 0x50
        /*002a*/ 	.short	0x0000


	//----- nvinfo : EIATTR_MAXREG_COUNT
	.align		4
        /*002c*/ 	.byte	0x03, 0x1b
        /*002e*/ 	.short	0x00ff


	//----- nvinfo : EIATTR_NUM_BARRIERS
	.align		4
        /*0030*/ 	.byte	0x02, 0x4c
        /*0032*/ 	.byte	0x01
	.zero		1


	//----- nvinfo : EIATTR_MERCURY_ISA_VERSION
	.align		4
        /*0034*/ 	.byte	0x03, 0x5f
        /*0036*/ 	.short	0x0101


	//----- nvinfo : EIATTR_VRC_CTA_INIT_COUNT
	.align		4
        /*0038*/ 	.byte	0x02, 0x4a
	.zero		1
	.zero		1


	//----- nvinfo : EIATTR_EXIT_INSTR_OFFSETS
	.align		4
        /*003c*/ 	.byte	0x04, 0x1c
        /*003e*/ 	.short	(.L_25 - .L_24)


	//   ....[0]....
.L_24:
        /*0040*/ 	.word	0x00000030


	//   ....[1]....
        /*0044*/ 	.word	0x00000400


	//   ....[2]....
        /*0048*/ 	.word	0x00000560


	//----- nvinfo : EIATTR_CRS_STACK_SIZE
	.align		4
.L_25:
        /*004c*/ 	.byte	0x04, 0x1e
        /*004e*/ 	.short	(.L_27 - .L_26)
.L_26:
        /*0050*/ 	.word	0x00000000


	//----- nvinfo : EIATTR_CBANK_PARAM_SIZE
	.align		4
.L_27:
        /*0054*/ 	.byte	0x03, 0x19
        /*0056*/ 	.short	0x000c


	//----- nvinfo : EIATTR_PARAM_CBANK
	.align		4
        /*0058*/ 	.byte	0x04, 0x0a
        /*005a*/ 	.short	(.L_29 - .L_28)
	.align		4
.L_28:
        /*005c*/ 	.word	index@(.nv.constant0._Z17oddEvenMultiBlockPii)
        /*0060*/ 	.short	0x0380
        /*0062*/ 	.short	0x000c


	//----- nvinfo : EIATTR_SW_WAR
	.align		4
.L_29:
        /*0064*/ 	.byte	0x04, 0x36
        /*0066*/ 	.short	(.L_31 - .L_30)
.L_30:
        /*0068*/ 	.word	0x00000008
.L_31:


//--------------------- .nv.info._Z13oddEvenSharedPii --------------------------
	.section	.nv.info._Z13oddEvenSharedPii,"",@"SHT_CUDA_INFO"
	.sectionflags	@""
	.align	4


	//----- nvinfo : EIATTR_CUDA_API_VERSION
	.align		4
        /*0000*/ 	.byte	0x04, 0x37
        /*0002*/ 	.short	(.L_33 - .L_32)
.L_32:
        /*0004*/ 	.word	0x00000082


	//----- nvinfo : EIATTR_KPARAM_INFO
	.align		4
.L_33:
        /*0008*/ 	.byte	0x04, 0x17
        /*000a*/ 	.short	(.L_35 - .L_34)
.L_34:
        /*000c*/ 	.word	0x00000000
        /*0010*/ 	.short	0x0001
        /*0012*/ 	.short	0x0008
        /*0014*/ 	.byte	0x00, 0xf0, 0x11, 0x00


	//----- nvinfo : EIATTR_KPARAM_INFO
	.align		4
.L_35:
        /*0018*/ 	.byte	0x04, 0x17
        /*001a*/ 	.short	(.L_37 - .L_36)
.L_36:
        /*001c*/ 	.word	0x00000000
        /*0020*/ 	.short	0x0000
        /*0022*/ 	.short	0x0000
        /*0024*/ 	.byte	0x00, 0xf5, 0x21, 0x00


	//----- nvinfo : EIATTR_SPARSE_MMA_MASK
	.align		4
.L_37:
        /*0028*/ 	.byte	0x03, 0x50
        /*002a*/ 	.short	0x0000


	//----- nvinfo : EIATTR_MAXREG_COUNT
	.align		4
        /*002c*/ 	.byte	0x03, 0x1b
        /*002e*/ 	.short	0x00ff


	//----- nvinfo : EIATTR_NUM_BARRIERS
	.align		4
        /*0030*/ 	.byte	0x02, 0x4c
        /*0032*/ 	.byte	0x01
	.zero		1


	//----- nvinfo : EIATTR_MERCURY_ISA_VERSION
	.align		4
        /*0034*/ 	.byte	0x03, 0x5f
        /*0036*/ 	.short	0x0101


	//----- nvinfo : EIATTR_VRC_CTA_INIT_COUNT
	.align		4
        /*0038*/ 	.byte	0x02, 0x4a
	.zero		1
	.zero		1


	//----- nvinfo : EIATTR_EXIT_INSTR_OFFSETS
	.align		4
        /*003c*/ 	.byte	0x04, 0x1c
        /*003e*/ 	.short	(.L_39 - .L_38)


	//   ....[0]....
.L_38:
        /*0040*/ 	.word	0x000005d0


	//   ....[1]....
        /*0044*/ 	.word	0x00000600


	//----- nvinfo : EIATTR_CRS_STACK_SIZE
	.align		4
.L_39:
        /*0048*/ 	.byte	0x04, 0x1e
        /*004a*/ 	.short	(.L_41 - .L_40)
.L_40:
        /*004c*/ 	.word	0x00000000


	//----- nvinfo : EIATTR_CBANK_PARAM_SIZE
	.align		4
.L_41:
        /*0050*/ 	.byte	0x03, 0x19
        /*0052*/ 	.short	0x000c


	//----- nvinfo : EIATTR_PARAM_CBANK
	.align		4
        /*0054*/ 	.byte	0x04, 0x0a
        /*0056*/ 	.short	(.L_43 - .L_42)
	.align		4
.L_42:
        /*0058*/ 	.word	index@(.nv.constant0._Z13oddEvenSharedPii)
        /*005c*/ 	.short	0x0380
        /*005e*/ 	.short	0x000c


	//----- nvinfo : EIATTR_SW_WAR
	.align		4
.L_43:
        /*0060*/ 	.byte	0x04, 0x36
        /*0062*/ 	.short	(.L_45 - .L_44)
.L_44:
        /*0064*/ 	.word	0x00000008
.L_45:


//--------------------- .nv.info._Z13oddEvenGlobalPii --------------------------
	.section	.nv.info._Z13oddEvenGlobalPii,"",@"SHT_CUDA_INFO"
	.sectionflags	@""
	.align	4


	//----- nvinfo : EIATTR_CUDA_API_VERSION
	.align		4
        /*0000*/ 	.byte	0x04, 0x37
        /*0002*/ 	.short	(.L_47 - .L_46)
.L_46:
        /*0004*/ 	.word	0x00000082


	//----- nvinfo : EIATTR_KPARAM_INFO
	.align		4
.L_47:
        /*0008*/ 	.byte	0x04, 0x17
        /*000a*/ 	.short	(.L_49 - .L_48)
.L_48:
        /*000c*/ 	.word	0x00000000
        /*0010*/ 	.short	0x0001
        /*0012*/ 	.short	0x0008
        /*0014*/ 	.byte	0x00, 0xf0, 0x11, 0x00


	//----- nvinfo : EIATTR_KPARAM_INFO
	.align		4
.L_49:
        /*0018*/ 	.byte	0x04, 0x17
        /*001a*/ 	.short	(.L_51 - .L_50)
.L_50:
        /*001c*/ 	.word	0x00000000
        /*0020*/ 	.short	0x0000
        /*0022*/ 	.short	0x0000
        /*0024*/ 	.byte	0x00, 0xf5, 0x21, 0x00


	//----- nvinfo : EIATTR_SPARSE_MMA_MASK
	.align		4
.L_51:
        /*0028*/ 	.byte	0x03, 0x50
        /*002a*/ 	.short	0x0000


	//----- nvinfo : EIATTR_MAXREG_COUNT
	.align		4
        /*002c*/ 	.byte	0x03, 0x1b
        /*002e*/ 	.short	0x00ff


	//----- nvinfo : EIATTR_NUM_BARRIERS
	.align		4
        /*0030*/ 	.byte	0x02, 0x4c
        /*0032*/ 	.byte	0x01
	.zero		1


	//----- nvinfo : EIATTR_MERCURY_ISA_VERSION
	.align		4
        /*0034*/ 	.byte	0x03, 0x5f
        /*0036*/ 	.short	0x0101


	//----- nvinfo : EIATTR_VRC_CTA_INIT_COUNT
	.align		4
        /*0038*/ 	.byte	0x02, 0x4a
	.zero		1
	.zero		1


	//----- nvinfo : EIATTR_EXIT_INSTR_OFFSETS
	.align		4
        /*003c*/ 	.byte	0x04, 0x1c
        /*003e*/ 	.short	(.L_53 - .L_52)


	//   ....[0]....
.L_52:
        /*0040*/ 	.word	0x00000030


	//   ....[1]....
        /*0044*/ 	.word	0x000003d0


	//   ....[2]....
        /*0048*/ 	.word	0x00000530


	//----- nvinfo : EIATTR_CRS_STACK_SIZE
	.align		4
.L_53:
        /*004c*/ 	.byte	0x04, 0x1e
        /*004e*/ 	.short	(.L_55 - .L_54)
.L_54:
        /*0050*/ 	.word	0x00000000


	//----- nvinfo : EIATTR_CBANK_PARAM_SIZE
	.align		4
.L_55:
        /*0054*/ 	.byte	0x03, 0x19
        /*0056*/ 	.short	0x000c


	//----- nvinfo : EIATTR_PARAM_CBANK
	.align		4
        /*0058*/ 	.byte	0x04, 0x0a
        /*005a*/ 	.short	(.L_57 - .L_56)
	.align		4
.L_56:
        /*005c*/ 	.word	index@(.nv.constant0._Z13oddEvenGlobalPii)
        /*0060*/ 	.short	0x0380
        /*0062*/ 	.short	0x000c


	//----- nvinfo : EIATTR_SW_WAR
	.align		4
.L_57:
        /*0064*/ 	.byte	0x04, 0x36
        /*0066*/ 	.short	(.L_59 - .L_58)
.L_58:
        /*0068*/ 	.word	0x00000008
.L_59:


//--------------------- .nv.callgraph             --------------------------
	.section	.nv.callgraph,"",@"SHT_CUDA_CALLGRAPH"
	.align	4
	.sectionentsize	8
	.align		4
        /*0000*/ 	.word	0x00000000
	.align		4
        /*0004*/ 	.word	0xffffffff
	.align		4
        /*0008*/ 	.word	0x00000000
	.align		4
        /*000c*/ 	.word	0xfffffffe
	.align		4
        /*0010*/ 	.word	0x00000000
	.align		4
        /*0014*/ 	.word	0xfffffffd
	.align		4
        /*0018*/ 	.word	0x00000000
	.align		4
        /*001c*/ 	.word	0xfffffffc


//--------------------- .text._Z17oddEvenMultiBlockPii --------------------------
	.section	.text._Z17oddEvenMultiBlockPii,"ax",@progbits
	.align	128
        .global         _Z17oddEvenMultiBlockPii
        .type           _Z17oddEvenMultiBlockPii,@function
        .size           _Z17oddEvenMultiBlockPii,(.L_x_43 - _Z17oddEvenMultiBlockPii)
        .other          _Z17oddEvenMultiBlockPii,@"STO_CUDA_ENTRY STV_DEFAULT"
_Z17oddEvenMultiBlockPii:
.text._Z17oddEvenMultiBlockPii:
[----:B------:R-:W-:Y:S08]  /*0000*/  LDC R1, c[0x0][0x37c] ;  /* 0x0000df00ff017b82 */ /* 0x000ff00000000800 */
[----:B------:R-:W0:Y:S02]  /*0010*/  LDC R5, c[0x0][0x388] ;  /* 0x0000e200ff057b82 */ /* 0x000e240000000800 */
[----:B0-----:R-:W-:-:S13]  /*0020*/  ISETP.GE.AND P0, PT, R5, 0x1, PT ;  /* 0x000000010500780c */ /* 0x001fda0003f06270 */
[----:B------:R-:W-:Y:S05]  /*0030*/  @!P0 EXIT ;  /* 0x000000000000894d */ /* 0x000fea0003800000 */
[----:B------:R-:W0:Y:S01]  /*0040*/  S2R R2, SR_TID.X ;  /* 0x0000000000027919 */ /* 0x000e220000002100 */
[----:B------:R-:W0:Y:S01]  /*0050*/  LDCU UR6, c[0x0][0x360] ;  /* 0x00006c00ff0677ac */ /* 0x000e220008000800 */
[C---:B------:R-:W-:Y:S01]  /*0060*/  ISETP.GE.U32.AND P0, PT, R5.reuse, 0x4, PT ;  /* 0x000000040500780c */ /* 0x040fe20003f06070 */
[----:B------:R-:W-:Y:S01]  /*0070*/  IMAD.MOV.U32 R0, RZ, RZ, RZ ;  /* 0x000000ffff007224 */ /* 0x000fe200078e00ff */
[----:B------:R-:W0:Y:S01]  /*0080*/  S2R R3, SR_CTAID.X ;  /* 0x0000000000037919 */ /* 0x000e220000002500 */
[----:B------:R-:W1:Y:S01]  /*0090*/  LDCU.64 UR4, c[0x0][0x358] ;  /* 0x00006b00ff0477ac */ /* 0x000e620008000a00 */
[----:B------:R-:W-:Y:S01]  /*00a0*/  LOP3.LUT R6, R5, 0x3, RZ, 0xc0, !PT ;  /* 0x0000000305067812 */ /* 0x000fe200078ec0ff */
[----:B0-----:R-:W-:-:S04]  /*00b0*/  IMAD R2, R3, UR6, R2 ;  /* 0x0000000603027c24 */ /* 0x001fc8000f8e0202 */
[----:B------:R-:W-:-:S04]  /*00c0*/  IMAD.SHL.U32 R7, R2, 0x2, RZ ;  /* 0x0000000202077824 */ /* 0x000fc800078e00ff */
[----:B-1----:R-:W-:Y:S05]  /*00d0*/  @!P0 BRA `(.L_x_0) ;  /* 0x0000000000c48947 */ /* 0x002fea0003800000 */
[----:B------:R-:W0:Y:S01]  /*00e0*/  LDC.64 R2, c[0x0][0x380] ;  /* 0x0000e000ff027b82 */ /* 0x000e220000000a00 */
[----:B------:R-:W-:Y:S01]  /*00f0*/  VIADD R4, R7, 0x1 ;  /* 0x0000000107047836 */ /* 0x000fe20000000000 */
[----:B------:R-:W-:Y:S01]  /*0100*/  LOP3.LUT R0, R5, 0x7ffffffc, RZ, 0xc0, !PT ;  /* 0x7ffffffc05007812 */ /* 0x000fe200078ec0ff */
[C---:B------:R-:W-:Y:S01]  /*0110*/  VIADD R9, R7.reuse, 0x2 ;  /* 0x0000000207097836 */ /* 0x040fe20000000000 */
[----:B------:R-:W1:Y:S02]  /*0120*/  LDCU UR6, c[0x0][0x388] ;  /* 0x00007100ff0677ac */ /* 0x000e640008000800 */
[----:B------:R-:W-:Y:S01]  /*0130*/  ISETP.GE.AND P1, PT, R4, R5, PT ;  /* 0x000000050400720c */ /* 0x000fe20003f26270 */
[----:B------:R-:W-:Y:S02]  /*0140*/  IMAD.MOV R10, RZ, RZ, -R0 ;  /* 0x000000ffff0a7224 */ /* 0x000fe400078e0a00 */
[----:B01----:R-:W-:-:S10]  /*0150*/  IMAD.WIDE R2, R7, 0x4, R2 ;  /* 0x0000000407027825 */ /* 0x003fd400078e0202 */
.L_x_9:
[----:B------:R-:W-:Y:S01]  /*0160*/  BSSY.RECONVERGENT B0, `(.L_x_1) ;  /* 0x0000008000007945 */ /* 0x000fe20003800200 */
[----:B------:R-:W-:-:S03]  /*0170*/  ISETP.GE.AND P0, PT, R9, UR6, PT ;  /* 0x0000000609007c0c */ /* 0x000fc6000bf06270 */
[----:B0123--:R-:W-:Y:S10]  /*0180*/  @P1 BRA `(.L_x_2) ;  /* 0x0000000000141947 */ /* 0x00fff40003800000 */
[----:B------:R-:W2:Y:S04]  /*0190*/  LDG.E R5, desc[UR4][R2.64] ;  /* 0x0000000402057981 */ /* 0x000ea8000c1e1900 */
[----:B------:R-:W2:Y:S02]  /*01a0*/  LDG.E R8, desc[UR4][R2.64+0x4] ;  /* 0x0000040402087981 */ /* 0x000ea4000c1e1900 */
[----:B--2---:R-:W-:-:S13]  /*01b0*/  ISETP.GT.AND P1, PT, R5, R8, PT ;  /* 0x000000080500720c */ /* 0x004fda0003f24270 */
[----:B------:R0:W-:Y:S04]  /*01c0*/  @P1 STG.E desc[UR4][R2.64], R8 ;  /* 0x0000000802001986 */ /* 0x0001e8000c101904 */
[----:B------:R0:W-:Y:S02]  /*01d0*/  @P1 STG.E desc[UR4][R2.64+0x4], R5 ;  /* 0x0000040502001986 */ /* 0x0001e4000c101904 */
.L_x_2:
[----:B------:R-:W-:Y:S05]  /*01e0*/  BSYNC.RECONVERGENT B0 ;  /* 0x0000000000007941 */ /* 0x000fea0003800200 */
.L_x_1:
[----:B------:R-:W-:Y:S01]  /*01f0*/  BAR.SYNC.DEFER_BLOCKING 0x0 ;  /* 0x0000000000007b1d */ /* 0x000fe20000010000 */
[----:B------:R-:W-:-:S05]  /*0200*/  ISETP.GE.AND P1, PT, R4, UR6, PT ;  /* 0x0000000604007c0c */ /* 0x000fca000bf26270 */
[----:B------:R-:W-:Y:S04]  /*0210*/  BSSY.RECONVERGENT B0, `(.L_x_3) ;  /* 0x0000007000007945 */ /* 0x000fe80003800200 */
[----:B------:R-:W-:Y:S05]  /*0220*/  @P0 BRA `(.L_x_4) ;  /* 0x0000000000140947 */ /* 0x000fea0003800000 */
[----:B0-----:R-:W2:Y:S04]  /*0230*/  LDG.E R5, desc[UR4][R2.64+0x4] ;  /* 0x0000040402057981 */ /* 0x001ea8000c1e1900 */
[----:B------:R-:W2:Y:S02]  /*0240*/  LDG.E R8, desc[UR4][R2.64+0x8] ;  /* 0x0000080402087981 */ /* 0x000ea4000c1e1900 */
[----:B--2---:R-:W-:-:S13]  /*0250*/  ISETP.GT.AND P2, PT, R5, R8, PT ;  /* 0x000000080500720c */ /* 0x004fda0003f44270 */
[----:B------:R1:W-:Y:S04]  /*0260*/  @P2 STG.E desc[UR4][R2.64+0x4], R8 ;  /* 0x0000040802002986 */ /* 0x0003e8000c101904 */
[----:B------:R1:W-:Y:S02]  /*0270*/  @P2 STG.E desc[UR4][R2.64+0x8], R5 ;  /* 0x0000080502002986 */ /* 0x0003e4000c101904 */
.L_x_4:
[----:B------:R-:W-:Y:S05]  /*0280*/  BSYNC.RECONVERGENT B0 ;  /* 0x0000000000007941 */ /* 0x000fea0003800200 */
.L_x_3:
[----:B------:R-:W-:Y:S06]  /*0290*/  BAR.SYNC.DEFER_BLOCKING 0x0 ;  /* 0x0000000000007b1d */ /* 0x000fec0000010000 */
[----:B------:R-:W-:Y:S04]  /*02a0*/  BSSY.RECONVERGENT B0, `(.L_x_5) ;  /* 0x0000007000007945 */ /* 0x000fe80003800200 */
[----:B------:R-:W-:Y:S05]  /*02b0*/  @P1 BRA `(.L_x_6) ;  /* 0x0000000000141947 */ /* 0x000fea0003800000 */
[----:B01----:R-:W2:Y:S04]  /*02c0*/  LDG.E R5, desc[UR4][R2.64] ;  /* 0x0000000402057981 */ /* 0x003ea8000c1e1900 */
[----:B------:R-:W2:Y:S02]  /*02d0*/  LDG.E R8, desc[UR4][R2.64+0x4] ;  /* 0x0000040402087981 */ /* 0x000ea4000c1e1900 */
[----:B--2---:R-:W-:-:S13]  /*02e0*/  ISETP.GT.AND P2, PT, R5, R8, PT ;  /* 0x000000080500720c */ /* 0x004fda0003f44270 */
[----:B------:R2:W-:Y:S04]  /*02f0*/  @P2 STG.E desc[UR4][R2.64], R8 ;  /* 0x0000000802002986 */ /* 0x0005e8000c101904 */
[----:B------:R2:W-:Y:S02]  /*0300*/  @P2 STG.E desc[UR4][R2.64+0x4], R5 ;  /* 0x0000040502002986 */ /* 0x0005e4000c101904 */
.L_x_6:
[----:B------:R-:W-:Y:S05]  /*0310*/  BSYNC.RECONVERGENT B0 ;  /* 0x0000000000007941 */ /* 0x000fea0003800200 */
.L_x_5:
[----:B------:R-:W-:Y:S01]  /*0320*/  VIADD R10, R10, 0x4 ;  /* 0x000000040a0a7836 */ /* 0x000fe20000000000 */
[----:B------:R-:W-:Y:S04]  /*0330*/  BAR.SYNC.DEFER_BLOCKING 0x0 ;  /* 0x0000000000007b1d */ /* 0x000fe80000010000 */
[----:B------:R-:W-:Y:S02]  /*0340*/  ISETP.NE.AND P2, PT, R10, RZ, PT ;  /* 0x000000ff0a00720c */ /* 0x000fe40003f45270 */
[----:B------:R-:W-:Y:S04]  /*0350*/  BSSY.RECONVERGENT B0, `(.L_x_7) ;  /* 0x0000007000007945 */ /* 0x000fe80003800200 */
[----:B------:R-:W-:Y:S07]  /*0360*/  @P0 BRA `(.L_x_8) ;  /* 0x0000000000140947 */ /* 0x000fee0003800000 */
[----:B012---:R-:W2:Y:S04]  /*0370*/  LDG.E R5, desc[UR4][R2.64+0x4] ;  /* 0x0000040402057981 */ /* 0x007ea8000c1e1900 */
[----:B------:R-:W2:Y:S02]  /*0380*/  LDG.E R8, desc[UR4][R2.64+0x8] ;  /* 0x0000080402087981 */ /* 0x000ea4000c1e1900 */
[----:B--2---:R-:W-:-:S13]  /*0390*/  ISETP.GT.AND P0, PT, R5, R8, PT ;  /* 0x000000080500720c */ /* 0x004fda0003f04270 */
[----:B------:R3:W-:Y:S04]  /*03a0*/  @P0 STG.E desc[UR4][R2.64+0x4], R8 ;  /* 0x0000040802000986 */ /* 0x0007e8000c101904 */
[----:B------:R3:W-:Y:S02]  /*03b0*/  @P0 STG.E desc[UR4][R2.64+0x8], R5 ;  /* 0x0000080502000986 */ /* 0x0007e4000c101904 */
.L_x_8:
[----:B------:R-:W-:Y:S05]  /*03c0*/  BSYNC.RECONVERGENT B0 ;  /* 0x0000000000007941 */ /* 0x000fea0003800200 */
.L_x_7:
[----:B------:R-:W-:Y:S06]  /*03d0*/  BAR.SYNC.DEFER_BLOCKING 0x0 ;  /* 0x0000000000007b1d */ /* 0x000fec0000010000 */
[----:B------:R-:W-:Y:S05]  /*03e0*/  @P2 BRA `(.L_x_9) ;  /* 0xfffffffc005c2947 */ /* 0x000fea000383ffff */
.L_x_0:
[----:B------:R-:W-:-:S13]  /*03f0*/  ISETP.NE.AND P0, PT, R6, RZ, PT ;  /* 0x000000ff0600720c */ /* 0x000fda0003f05270 */
[----:B------:R-:W-:Y:S05]  /*0400*/  @!P0 EXIT ;  /* 0x000000000000894d */ /* 0x000fea0003800000 */
[----:B0123--:R-:W0:Y:S01]  /*0410*/  LDC.64 R4, c[0x0][0x380] ;  /* 0x0000e000ff047b82 */ /* 0x00fe220000000a00 */
[----:B------:R-:W-:Y:S01]  /*0420*/  IMAD.MOV R6, RZ, RZ, -R6 ;  /* 0x000000ffff067224 */ /* 0x000fe200078e0a06 */
[----:B------:R-:W1:Y:S06]  /*0430*/  LDCU UR6, c[0x0][0x388] ;  /* 0x00007100ff0677ac */ /* 0x000e6c0008000800 */
.L_x_12:
[----:B-1----:R-:W-:Y:S01]  /*0440*/  LOP3.LUT R2, R0, 0x1, RZ, 0xc0, !PT ;  /* 0x0000000100027812 */ /* 0x002fe200078ec0ff */
[----:B------:R-:W-:Y:S04]  /*0450*/  BSSY.RECONVERGENT B0, `(.L_x_10) ;  /* 0x000000b000007945 */ /* 0x000fe80003800200 */
[----:B------:R-:W-:-:S04]  /*0460*/  IMAD.IADD R3, R7, 0x1, R2 ;  /* 0x0000000107037824 */ /* 0x000fc800078e0202 */
[----:B------:R-:W-:-:S05]  /*0470*/  VIADD R2, R3, 0x1 ;  /* 0x0000000103027836 */ /* 0x000fca0000000000 */
[----:B-1----:R-:W-:-:S13]  /*0480*/  ISETP.GE.AND P0, PT, R2, UR6, PT ;  /* 0x0000000602007c0c */ /* 0x002fda000bf06270 */
[----:B------:R-:W-:Y:S05]  /*0490*/  @P0 BRA `(.L_x_11) ;  /* 0x0000000000180947 */ /* 0x000fea0003800000 */
[----:B0-----:R-:W-:-:S05]  /*04a0*/  IMAD.WIDE R2, R3, 0x4, R4 ;  /* 0x0000000403027825 */ /* 0x001fca00078e0204 */
[----:B------:R-:W2:Y:S04]  /*04b0*/  LDG.E R9, desc[UR4][R2.64] ;  /* 0x0000000402097981 */ /* 0x000ea8000c1e1900 */
[----:B------:R-:W2:Y:S02]  /*04c0*/  LDG.E R8, desc[UR4][R2.64+0x4] ;  /* 0x0000040402087981 */ /* 0x000ea4000c1e1900 */
[----:B--2---:R-:W-:-:S13]  /*04d0*/  ISETP.GT.AND P0, PT, R9, R8, PT ;  /* 0x000000080900720c */ /* 0x004fda0003f04270 */
[----:B------:R1:W-:Y:S04]  /*04e0*/  @P0 STG.E desc[UR4][R2.64], R8 ;  /* 0x0000000802000986 */ /* 0x0003e8000c101904 */
[----:B------:R1:W-:Y:S02]  /*04f0*/  @P0 STG.E desc[UR4][R2.64+0x4], R9 ;  /* 0x0000040902000986 */ /* 0x0003e4000c101904 */
.L_x_11:
[----:B------:R-:W-:Y:S05]  /*0500*/  BSYNC.RECONVERGENT B0 ;  /* 0x0000000000007941 */ /* 0x000fea0003800200 */
.L_x_10:
[----:B------:R-:W-:Y:S01]  /*0510*/  VIADD R6, R6, 0x1 ;  /* 0x0000000106067836 */ /* 0x000fe20000000000 */
[----:B------:R-:W-:Y:S01]  /*0520*/  BAR.SYNC.DEFER_BLOCKING 0x0 ;  /* 0x0000000000007b1d */ /* 0x000fe20000010000 */
[----:B------:R-:W-:-:S03]  /*0530*/  VIADD R0, R0, 0x1 ;  /* 0x0000000100007836 */ /* 0x000fc60000000000 */
[----:B------:R-:W-:-:S13]  /*0540*/  ISETP.NE.AND P0, PT, R6, RZ, PT ;  /* 0x000000ff0600720c */ /* 0x000fda0003f05270 */
[----:B------:R-:W-:Y:S05]  /*0550*/  @P0 BRA `(.L_x_12) ;  /* 0xfffffffc00b80947 */ /* 0x000fea000383ffff */
[----:B------:R-:W-:Y:S05]  /*0560*/  EXIT ;  /* 0x000000000000794d */ /* 0x000fea0003800000 */
.L_x_13:
[----:B------:R-:W-:-:S00]  /*0570*/  BRA `(.L_x_13) ;  /* 0xfffffffc00fc7947 */ /* 0x000fc0000383ffff */
[----:B------:R-:W-:-:S00]  /*0580*/  NOP ;  /* 0x0000000000007918 */ /* 0x000fc00000000000 */
[----:B------:R-:W-:-:S00]  /*0590*/  NOP ;  /* 0x0000000000007918 */ /* 0x000fc00000000000 */
[----:B------:R-:W-:-:S00]  /*05a0*/  NOP ;  /* 0x0000000000007918 */ /* 0x000fc00000000000 */
[----:B------:R-:W-:-:S00]  /*05b0*/  NOP ;  /* 0x0000000000007918 */ /* 0x000fc00000000000 */
[----:B------:R-:W-:-:S00]  /*05c0*/  NOP ;  /* 0x0000000000007918 */ /* 0x000fc00000000000 */
[----:B------:R-:W-:-:S00]  /*05d0*/  NOP ;  /* 0x0000000000007918 */ /* 0x000fc00000000000 */
[----:B------:R-:W-:-:S00]  /*05e0*/  NOP ;  /* 0x0000000000007918 */ /* 0x000fc00000000000 */
[----:B------:R-:W-:-:S00]  /*05f0*/  NOP ;  /* 0x0000000000007918 */ /* 0x000fc00000000000 */
.L_x_43:


//--------------------- .text._Z13oddEvenSharedPii --------------------------
	.section	.text._Z13oddEvenSharedPii,"ax",@progbits
	.align	128
        .global         _Z13oddEvenSharedPii
        .type           _Z13oddEvenSharedPii,@function
        .size           _Z13oddEvenSharedPii,(.L_x_44 - _Z13oddEvenSharedPii)
        .other          _Z13oddEvenSharedPii,@"STO_CUDA_ENTRY STV_DEFAULT"
_Z13oddEvenSharedPii:
.text._Z13oddEvenSharedPii:
[----:B------:R-:W-:Y:S01]  /*0000*/  LDC R1, c[0x0][0x37c] ;  /* 0x0000df00ff017b82 */ /* 0x000fe20000000800 */
[----:B------:R-:W0:Y:S01]  /*0010*/  S2R R9, SR_TID.X ;  /* 0x0000000000097919 */ /* 0x000e220000002100 */
[----:B------:R-:W0:Y:S06]  /*0020*/  LDCU UR6, c[0x0][0x388] ;  /* 0x00007100ff0677ac */ /* 0x000e2c0008000800 */
[----:B------:R-:W1:Y:S01]  /*0030*/  LDC.64 R2, c[0x0][0x380] ;  /* 0x0000e000ff027b82 */ /* 0x000e620000000a00 */
[----:B------:R-:W2:Y:S01]  /*0040*/  LDCU.64 UR10, c[0x0][0x358] ;  /* 0x00006b00ff0a77ac */ /* 0x000ea20008000a00 */
[C---:B0-----:R-:W-:Y:S01]  /*0050*/  ISETP.GE.AND P0, PT, R9.reuse, UR6, PT ;  /* 0x0000000609007c0c */ /* 0x041fe2000bf06270 */
[----:B-1----:R-:W-:-:S12]  /*0060*/  IMAD.WIDE.U32 R2, R9, 0x4, R2 ;  /* 0x0000000409027825 */ /* 0x002fd800078e0002 */
[----:B--2---:R-:W2:Y:S01]  /*0070*/  @!P0 LDG.E R5, desc[UR10][R2.64] ;  /* 0x0000000a02058981 */ /* 0x004ea2000c1e1900 */
[----:B------:R-:W0:Y:S01]  /*0080*/  S2UR UR5, SR_CgaCtaId ;  /* 0x00000000000579c3 */ /* 0x000e220000008800 */
[----:B------:R-:W-:Y:S01]  /*0090*/  UMOV UR4, 0x400 ;  /* 0x0000040000047882 */ /* 0x000fe20000000000 */
[----:B------:R-:W-:Y:S02]  /*00a0*/  UISETP.GE.AND UP0, UPT, UR6, 0x1, UPT ;  /* 0x000000010600788c */ /* 0x000fe4000bf06270 */
[----:B0-----:R-:W-:-:S06]  /*00b0*/  ULEA UR5, UR5, UR4, 0x18 ;  /* 0x0000000405057291 */ /* 0x001fcc000f8ec0ff */
[----:B------:R-:W-:-:S05]  /*00c0*/  LEA R0, R9, UR5, 0x2 ;  /* 0x0000000509007c11 */ /* 0x000fca000f8e10ff */
[----:B--2---:R0:W-:Y:S01]  /*00d0*/  @!P0 STS [R0], R5 ;  /* 0x0000000500008388 */ /* 0x0041e20000000800 */
[----:B------:R-:W-:Y:S06]  /*00e0*/  BAR.SYNC.DEFER_BLOCKING 0x0 ;  /* 0x0000000000007b1d */ /* 0x000fec0000010000 */
[----:B------:R-:W-:Y:S05]  /*00f0*/  BRA.U !UP0, `(.L_x_14) ;  /* 0x0000000508307547 */ /* 0x000fea000b800000 */
[----:B------:R-:W-:Y:S02]  /*0100*/  UISETP.GE.U32.AND UP0, UPT, UR6, 0x4, UPT ;  /* 0x000000040600788c */ /* 0x000fe4000bf06070 */
[----:B------:R-:W-:Y:S01]  /*0110*/  ULOP3.LUT UR8, UR6, 0x3, URZ, 0xc0, !UPT ;  /* 0x0000000306087892 */ /* 0x000fe2000f8ec0ff */
[----:B------:R-:W-:-:S06]  /*0120*/  UMOV UR4, URZ ;  /* 0x000000ff00047c82 */ /* 0x000fcc0008000000 */
[----:B------:R-:W-:Y:S05]  /*0130*/  BRA.U !UP0, `(.L_x_15) ;  /* 0x0000000108c87547 */ /* 0x000fea000b800000 */
[C---:B------:R-:W-:Y:S01]  /*0140*/  IMAD.SHL.U32 R4, R9.reuse, 0x2, RZ ;  /* 0x0000000209047824 */ /* 0x040fe200078e00ff */
[----:B------:R-:W-:Y:S01]  /*0150*/  ULOP3.LUT UR4, UR6, 0x7ffffffc, URZ, 0xc0, !UPT ;  /* 0x7ffffffc06047892 */ /* 0x000fe2000f8ec0ff */
[----:B0-----:R-:W-:Y:S01]  /*0160*/  IMAD R5, R9, 0x4, R0 ;  /* 0x0000000409057824 */ /* 0x001fe200078e0200 */
[----:B------:R-:W0:Y:S01]  /*0170*/  LDCU UR7, c[0x0][0x388] ;  /* 0x00007100ff0777ac */ /* 0x000e220008000800 */
[C---:B------:R-:W-:Y:S02]  /*0180*/  VIADD R8, R4.reuse, 0x1 ;  /* 0x0000000104087836 */ /* 0x040fe40000000000 */
[----:B------:R-:W-:Y:S01]  /*0190*/  VIADD R4, R4, 0x2 ;  /* 0x0000000204047836 */ /* 0x000fe20000000000 */
[----:B------:R-:W-:Y:S02]  /*01a0*/  UIADD3 UR9, UPT, UPT, -UR4, URZ, URZ ;  /* 0x000000ff04097290 */ /* 0x000fe4000fffe1ff */
[----:B------:R-:W-:-:S13]  /*01b0*/  ISETP.GE.U32.AND P1, PT, R8, UR6, PT ;  /* 0x0000000608007c0c */ /* 0x000fda000bf26070 */
.L_x_24:
[----:B------:R-:W-:Y:S01]  /*01c0*/  UIADD3 UR9, UPT, UPT, UR9, 0x4, URZ ;  /* 0x0000000409097890 */ /* 0x000fe2000fffe0ff */
[----:B------:R-:W-:Y:S01]  /*01d0*/  BSSY.RECONVERGENT B0, `(.L_x_16) ;  /* 0x000000a000007945 */ /* 0x000fe20003800200 */
[----:B0-----:R-:W-:Y:S02]  /*01e0*/  UMOV UR6, UR7 ;  /* 0x0000000700067c82 */ /* 0x001fe40008000000 */
[----:B------:R-:W-:Y:S01]  /*01f0*/  UISETP.NE.AND UP0, UPT, UR9, URZ, UPT ;  /* 0x000000ff0900728c */ /* 0x000fe2000bf05270 */
[----:B------:R-:W-:Y:S01]  /*0200*/  ISETP.GE.U32.AND P0, PT, R4, UR6, PT ;  /* 0x0000000604007c0c */ /* 0x000fe2000bf06070 */
[----:B-123--:R-:W-:-:S12]  /*0210*/  @P1 BRA `(.L_x_17) ;  /* 0x0000000000141947 */ /* 0x00efd80003800000 */
[----:B------:R-:W0:Y:S02]  /*0220*/  LDS.64 R6, [R5] ;  /* 0x0000000005067984 */ /* 0x000e240000000a00 */
[----:B0-----:R-:W-:Y:S01]  /*0230*/  ISETP.GT.AND P1, PT, R6, R7, PT ;  /* 0x000000070600720c */ /* 0x001fe20003f24270 */
[----:B------:R-:W-:Y:S02]  /*0240*/  IMAD.MOV.U32 R10, RZ, RZ, R7 ;  /* 0x000000ffff0a7224 */ /* 0x000fe400078e0007 */
[----:B------:R-:W-:-:S10]  /*0250*/  IMAD.MOV.U32 R11, RZ, RZ, R6 ;  /* 0x000000ffff0b7224 */ /* 0x000fd400078e0006 */
[----:B------:R0:W-:Y:S02]  /*0260*/  @P1 STS.64 [R5], R10 ;  /* 0x0000000a05001388 */ /* 0x0001e40000000a00 */
.L_x_17:
[----:B------:R-:W-:Y:S05]  /*0270*/  BSYNC.RECONVERGENT B0 ;  /* 0x0000000000007941 */ /* 0x000fea0003800200 */
.L_x_16:
[----:B------:R-:W-:Y:S01]  /*0280*/  BAR.SYNC.DEFER_BLOCKING 0x0 ;  /* 0x0000000000007b1d */ /* 0x000fe20000010000 */
[----:B------:R-:W-:-:S05]  /*0290*/  ISETP.GE.U32.AND P1, PT, R8, UR6, PT ;  /* 0x0000000608007c0c */ /* 0x000fca000bf26070 */
[----:B------:R-:W-:Y:S04]  /*02a0*/  BSSY.RECONVERGENT B0, `(.L_x_18) ;  /* 0x0000007000007945 */ /* 0x000fe80003800200 */
[----:B------:R-:W-:Y:S05]  /*02b0*/  @P0 BRA `(.L_x_19) ;  /* 0x0000000000140947 */ /* 0x000fea0003800000 */
[----:B------:R-:W-:Y:S04]  /*02c0*/  LDS R6, [R5+0x4] ;  /* 0x0000040005067984 */ /* 0x000fe80000000800 */
[----:B------:R-:W1:Y:S02]  /*02d0*/  LDS R7, [R5+0x8] ;  /* 0x0000080005077984 */ /* 0x000e640000000800 */
[----:B-1----:R-:W-:-:S13]  /*02e0*/  ISETP.GT.AND P2, PT, R6, R7, PT ;  /* 0x000000070600720c */ /* 0x002fda0003f44270 */
[----:B------:R1:W-:Y:S04]  /*02f0*/  @P2 STS [R5+0x4], R7 ;  /* 0x0000040705002388 */ /* 0x0003e80000000800 */
[----:B------:R1:W-:Y:S02]  /*0300*/  @P2 STS [R5+0x8], R6 ;  /* 0x0000080605002388 */ /* 0x0003e40000000800 */
.L_x_19:
[----:B------:R-:W-:Y:S05]  /*0310*/  BSYNC.RECONVERGENT B0 ;  /* 0x0000000000007941 */ /* 0x000fea0003800200 */
.L_x_18:
[----:B------:R-:W-:Y:S06]  /*0320*/  BAR.SYNC.DEFER_BLOCKING 0x0 ;  /* 0x0000000000007b1d */ /* 0x000fec0000010000 */
[----:B------:R-:W-:Y:S04]  /*0330*/  BSSY.RECONVERGENT B0, `(.L_x_20) ;  /* 0x0000007000007945 */ /* 0x000fe80003800200 */
[----:B------:R-:W-:Y:S05]  /*0340*/  @P1 BRA `(.L_x_21) ;  /* 0x0000000000141947 */ /* 0x000fea0003800000 */
[----:B-1----:R-:W1:Y:S02]  /*0350*/  LDS.64 R6, [R5] ;  /* 0x0000000005067984 */ /* 0x002e640000000a00 */
[----:B-1----:R-:W-:Y:S01]  /*0360*/  ISETP.GT.AND P2, PT, R6, R7, PT ;  /* 0x000000070600720c */ /* 0x002fe20003f44270 */
[----:B0-----:R-:W-:Y:S02]  /*0370*/  IMAD.MOV.U32 R10, RZ, RZ, R7 ;  /* 0x000000ffff0a7224 */ /* 0x001fe400078e0007 */
[----:B------:R-:W-:-:S10]  /*0380*/  IMAD.MOV.U32 R11, RZ, RZ, R6 ;  /* 0x000000ffff0b7224 */ /* 0x000fd400078e0006 */
[----:B------:R2:W-:Y:S02]  /*0390*/  @P2 STS.64 [R5], R10 ;  /* 0x0000000a05002388 */ /* 0x0005e40000000a00 */
.L_x_21:
[----:B------:R-:W-:Y:S05]  /*03a0*/  BSYNC.RECONVERGENT B0 ;  /* 0x0000000000007941 */ /* 0x000fea0003800200 */
.L_x_20:
[----:B------:R-:W-:Y:S06]  /*03b0*/  BAR.SYNC.DEFER_BLOCKING 0x0 ;  /* 0x0000000000007b1d */ /* 0x000fec0000010000 */
[----:B------:R-:W-:Y:S04]  /*03c0*/  BSSY.RECONVERGENT B0, `(.L_x_22) ;  /* 0x0000007000007945 */ /* 0x000fe80003800200 */
[----:B------:R-:W-:Y:S05]  /*03d0*/  @P0 BRA `(.L_x_23) ;  /* 0x0000000000140947 */ /* 0x000fea0003800000 */
[----:B-1----:R-:W-:Y:S04]  /*03e0*/  LDS R6, [R5+0x4] ;  /* 0x0000040005067984 */ /* 0x002fe80000000800 */
[----:B------:R-:W1:Y:S02]  /*03f0*/  LDS R7, [R5+0x8] ;  /* 0x0000080005077984 */ /* 0x000e640000000800 */
[----:B-1----:R-:W-:-:S13]  /*0400*/  ISETP.GT.AND P0, PT, R6, R7, PT ;  /* 0x000000070600720c */ /* 0x002fda0003f04270 */
[----:B------:R3:W-:Y:S04]  /*0410*/  @P0 STS [R5+0x4], R7 ;  /* 0x0000040705000388 */ /* 0x0007e80000000800 */
[----:B------:R3:W-:Y:S02]  /*0420*/  @P0 STS [R5+0x8], R6 ;  /* 0x0000080605000388 */ /* 0x0007e40000000800 */
.L_x_23:
[----:B------:R-:W-:Y:S05]  /*0430*/  BSYNC.RECONVERGENT B0 ;  /* 0x0000000000007941 */ /* 0x000fea0003800200 */
.L_x_22:
[----:B------:R-:W-:Y:S06]  /*0440*/  BAR.SYNC.DEFER_BLOCKING 0x0 ;  /* 0x0000000000007b1d */ /* 0x000fec0000010000 */
[----:B------:R-:W-:Y:S05]  /*0450*/  BRA.U UP0, `(.L_x_24) ;  /* 0xfffffffd00587547 */ /* 0x000fea000b83ffff */
.L_x_15:
[----:B------:R-:W-:-:S09]  /*0460*/  UISETP.NE.AND UP0, UPT, UR8, URZ, UPT ;  /* 0x000000ff0800728c */ /* 0x000fd2000bf05270 */
[----:B------:R-:W-:Y:S05]  /*0470*/  BRA.U !UP0, `(.L_x_14) ;  /* 0x0000000108507547 */ /* 0x000fea000b800000 */
[----:B------:R-:W4:Y:S01]  /*0480*/  LDCU UR6, c[0x0][0x388] ;  /* 0x00007100ff0677ac */ /* 0x000f220008000800 */
[----:B------:R-:W-:-:S12]  /*0490*/  UIADD3 UR7, UPT, UPT, -UR8, URZ, URZ ;  /* 0x000000ff08077290 */ /* 0x000fd8000fffe1ff */
.L_x_27:
[----:B------:R-:W-:Y:S01]  /*04a0*/  ULOP3.LUT UR9, UR4, 0x1, URZ, 0xc0, !UPT ;  /* 0x0000000104097892 */ /* 0x000fe2000f8ec0ff */
[----:B------:R-:W-:Y:S01]  /*04b0*/  BSSY.RECONVERGENT B0, `(.L_x_25) ;  /* 0x000000d000007945 */ /* 0x000fe20003800200 */
[----:B------:R-:W-:-:S04]  /*04c0*/  UIADD3 UR7, UPT, UPT, UR7, 0x1, URZ ;  /* 0x0000000107077890 */ /* 0x000fc8000fffe0ff */
[----:B0-----:R-:W-:Y:S01]  /*04d0*/  LEA R4, R9, UR9, 0x1 ;  /* 0x0000000909047c11 */ /* 0x001fe2000f8e08ff */
[----:B------:R-:W-:-:S04]  /*04e0*/  UISETP.NE.AND UP0, UPT, UR7, URZ, UPT ;  /* 0x000000ff0700728c */ /* 0x000fc8000bf05270 */
[----:B0123--:R-:W-:-:S05]  /*04f0*/  VIADD R5, R4, 0x1 ;  /* 0x0000000104057836 */ /* 0x00ffca0000000000 */
[----:B----4-:R-:W-:-:S13]  /*0500*/  ISETP.GE.AND P0, PT, R5, UR6, PT ;  /* 0x0000000605007c0c */ /* 0x010fda000bf06270 */
[----:B------:R-:W-:Y:S05]  /*0510*/  @P0 BRA `(.L_x_26) ;  /* 0x0000000000180947 */ /* 0x000fea0003800000 */
[----:B------:R-:W-:-:S05]  /*0520*/  LEA R4, R4, UR5, 0x2 ;  /* 0x0000000504047c11 */ /* 0x000fca000f8e10ff */
[----:B------:R-:W-:Y:S04]  /*0530*/  LDS R5, [R4] ;  /* 0x0000000004057984 */ /* 0x000fe80000000800 */
[----:B------:R-:W0:Y:S02]  /*0540*/  LDS R6, [R4+0x4] ;  /* 0x0000040004067984 */ /* 0x000e240000000800 */
[----:B0-----:R-:W-:-:S13]  /*0550*/  ISETP.GT.AND P0, PT, R5, R6, PT ;  /* 0x000000060500720c */ /* 0x001fda0003f04270 */
[----:B------:R0:W-:Y:S04]  /*0560*/  @P0 STS [R4], R6 ;  /* 0x0000000604000388 */ /* 0x0001e80000000800 */
[----:B------:R0:W-:Y:S02]  /*0570*/  @P0 STS [R4+0x4], R5 ;  /* 0x0000040504000388 */ /* 0x0001e40000000800 */
.L_x_26:
[----:B------:R-:W-:Y:S05]  /*0580*/  BSYNC.RECONVERGENT B0 ;  /* 0x0000000000007941 */ /* 0x000fea0003800200 */
.L_x_25:
[----:B------:R-:W-:Y:S01]  /*0590*/  BAR.SYNC.DEFER_BLOCKING 0x0 ;  /* 0x0000000000007b1d */ /* 0x000fe20000010000 */
[----:B------:R-:W-:-:S05]  /*05a0*/  UIADD3 UR4, UPT, UPT, UR4, 0x1, URZ ;  /* 0x0000000104047890 */ /* 0x000fca000fffe0ff */
[----:B------:R-:W-:Y:S07]  /*05b0*/  BRA.U UP0, `(.L_x_27) ;  /* 0xfffffffd00b87547 */ /* 0x000fee000b83ffff */
.L_x_14:
[----:B------:R-:W-:-:S13]  /*05c0*/  ISETP.GE.AND P0, PT, R9, UR6, PT ;  /* 0x0000000609007c0c */ /* 0x000fda000bf06270 */
[----:B------:R-:W-:Y:S05]  /*05d0*/  @P0 EXIT ;  /* 0x000000000000094d */ /* 0x000fea0003800000 */
[----:B0123--:R-:W0:Y:S04]  /*05e0*/  LDS R5, [R0] ;  /* 0x0000000000057984 */ /* 0x00fe280000000800 */
[----:B0-----:R-:W-:Y:S01]  /*05f0*/  STG.E desc[UR10][R2.64], R5 ;  /* 0x0000000502007986 */ /* 0x001fe2000c10190a */
[----:B------:R-:W-:Y:S05]  /*0600*/  EXIT ;  /* 0x000000000000794d */ /* 0x000fea0003800000 */
.L_x_28:
        /* <DEDUP_REMOVED lines=15> */
.L_x_44:


//--------------------- .text._Z13oddEvenGlobalPii --------------------------
	.section	.text._Z13oddEvenGlobalPii,"ax",@progbits
	.align	128
        .global         _Z13oddEvenGlobalPii
        .type           _Z13oddEvenGlobalPii,@function
        .size           _Z13oddEvenGlobalPii,(.L_x_45 - _Z13oddEvenGlobalPii)
        .other          _Z13oddEvenGlobalPii,@"STO_CUDA_ENTRY STV_DEFAULT"
_Z13oddEvenGlobalPii:
.text._Z13oddEvenGlobalPii:
[----:B------:R-:W-:Y:S08]  /*0000*/  LDC R1, c[0x0][0x37c] ;  /* 0x0000df00ff017b82 */ /* 0x000ff00000000800 */
[----:B------:R-:W0:Y:S02]  /*0010*/  LDC R5, c[0x0][0x388] ;  /* 0x0000e200ff057b82 */ /* 0x000e240000000800 */
[----:B0-----:R-:W-:-:S13]  /*0020*/  ISETP.GE.AND P0, PT, R5, 0x1, PT ;  /* 0x000000010500780c */ /* 0x001fda0003f06270 */
[----:B------:R-:W-:Y:S05]  /*0030*/  @!P0 EXIT ;  /* 0x000000000000894d */ /* 0x000fea0003800000 */
[----:B------:R-:W0:Y:S01]  /*0040*/  S2R R7, SR_TID.X ;  /* 0x0000000000077919 */ /* 0x000e220000002100 */
[C---:B------:R-:W-:Y:S01]  /*0050*/  ISETP.GE.U32.AND P0, PT, R5.reuse, 0x4, PT ;  /* 0x000000040500780c */ /* 0x040fe20003f06070 */
[----:B------:R-:W1:Y:S01]  /*0060*/  LDCU.64 UR4, c[0x0][0x358] ;  /* 0x00006b00ff0477ac */ /* 0x000e620008000a00 */
[----:B------:R-:W-:Y:S01]  /*0070*/  LOP3.LUT R6, R5, 0x3, RZ, 0xc0, !PT ;  /* 0x0000000305067812 */ /* 0x000fe200078ec0ff */
[----:B------:R-:W-:Y:S02]  /*0080*/  IMAD.MOV.U32 R0, RZ, RZ, RZ ;  /* 0x000000ffff007224 */ /* 0x000fe400078e00ff */
[----:B0-----:R-:W-:-:S08]  /*0090*/  IMAD.SHL.U32 R7, R7, 0x2, RZ ;  /* 0x0000000207077824 */ /* 0x001fd000078e00ff */
[----:B-1----:R-:W-:Y:S05]  /*00a0*/  @!P0 BRA `(.L_x_29) ;  /* 0x0000000000c48947 */ /* 0x002fea0003800000 */
[----:B------:R-:W0:Y:S01]  /*00b0*/  LDC.64 R2, c[0x0][0x380] ;  /* 0x0000e000ff027b82 */ /* 0x000e220000000a00 */
[----:B------:R-:W-:Y:S01]  /*00c0*/  VIADD R4, R7, 0x1 ;  /* 0x0000000107047836 */ /* 0x000fe20000000000 */
[----:B------:R-:W-:Y:S01]  /*00d0*/  LOP3.LUT R0, R5, 0x7ffffffc, RZ, 0xc0, !PT ;  /* 0x7ffffffc05007812 */ /* 0x000fe200078ec0ff */
[C---:B------:R-:W-:Y:S01]  /*00e0*/  VIADD R9, R7.reuse, 0x2 ;  /* 0x0000000207097836 */ /* 0x040fe20000000000 */
[----:B------:R-:W1:Y:S02]  /*00f0*/  LDCU UR6, c[0x0][0x388] ;  /* 0x00007100ff0677ac */ /* 0x000e640008000800 */
[----:B------:R-:W-:Y:S01]  /*0100*/  ISETP.GE.U32.AND P1, PT, R4, R5, PT ;  /* 0x000000050400720c */ /* 0x000fe20003f26070 */
[----:B------:R-:W-:Y:S02]  /*0110*/  IMAD.MOV R10, RZ, RZ, -R0 ;  /* 0x000000ffff0a7224 */ /* 0x000fe400078e0a00 */
[----:B01----:R-:W-:-:S10]  /*0120*/  IMAD.WIDE.U32 R2, R7, 0x4, R2 ;  /* 0x0000000407027825 */ /* 0x003fd400078e0002 */
.L_x_38:
[----:B------:R-:W-:Y:S01]  /*0130*/  BSSY.RECONVERGENT B0, `(.L_x_30) ;  /* 0x0000008000007945 */ /* 0x000fe20003800200 */
[----:B------:R-:W-:-:S03]  /*0140*/  ISETP.GE.U32.AND P0, PT, R9, UR6, PT ;  /* 0x0000000609007c0c */ /* 0x000fc6000bf06070 */
[----:B0123--:R-:W-:Y:S10]  /*0150*/  @P1 BRA `(.L_x_31) ;  /* 0x0000000000141947 */ /* 0x00fff40003800000 */
[----:B------:R-:W2:Y:S04]  /*0160*/  LDG.E R5, desc[UR4][R2.64] ;  /* 0x0000000402057981 */ /* 0x000ea8000c1e1900 */
[----:B------:R-:W2:Y:S02]  /*0170*/  LDG.E R8, desc[UR4][R2.64+0x4] ;  /* 0x0000040402087981 */ /* 0x000ea4000c1e1900 */
[----:B--2---:R-:W-:-:S13]  /*0180*/  ISETP.GT.AND P1, PT, R5, R8, PT ;  /* 0x000000080500720c */ /* 0x004fda0003f24270 */
[----:B------:R0:W-:Y:S04]  /*0190*/  @P1 STG.E desc[UR4][R2.64], R8 ;  /* 0x0000000802001986 */ /* 0x0001e8000c101904 */
[----:B------:R0:W-:Y:S02]  /*01a0*/  @P1 STG.E desc[UR4][R2.64+0x4], R5 ;  /* 0x0000040502001986 */ /* 0x0001e4000c101904 */
.L_x_31:
[----:B------:R-:W-:Y:S05]  /*01b0*/  BSYNC.RECONVERGENT B0 ;  /* 0x0000000000007941 */ /* 0x000fea0003800200 */
.L_x_30:
[----:B------:R-:W-:Y:S01]  /*01c0*/  BAR.SYNC.DEFER_BLOCKING 0x0 ;  /* 0x0000000000007b1d */ /* 0x000fe20000010000 */
[----:B------:R-:W-:-:S05]  /*01d0*/  ISETP.GE.U32.AND P1, PT, R4, UR6, PT ;  /* 0x0000000604007c0c */ /* 0x000fca000bf26070 */
[----:B------:R-:W-:Y:S04]  /*01e0*/  BSSY.RECONVERGENT B0, `(.L_x_32) ;  /* 0x0000007000007945 */ /* 0x000fe80003800200 */
[----:B------:R-:W-:Y:S05]  /*01f0*/  @P0 BRA `(.L_x_33) ;  /* 0x0000000000140947 */ /* 0x000fea0003800000 */
[----:B0-----:R-:W2:Y:S04]  /*0200*/  LDG.E R5, desc[UR4][R2.64+0x4] ;  /* 0x0000040402057981 */ /* 0x001ea8000c1e1900 */
[----:B------:R-:W2:Y:S02]  /*0210*/  LDG.E R8, desc[UR4][R2.64+0x8] ;  /* 0x0000080402087981 */ /* 0x000ea4000c1e1900 */
[----:B--2---:R-:W-:-:S13]  /*0220*/  ISETP.GT.AND P2, PT, R5, R8, PT ;  /* 0x000000080500720c */ /* 0x004fda0003f44270 */
[----:B------:R1:W-:Y:S04]  /*0230*/  @P2 STG.E desc[UR4][R2.64+0x4], R8 ;  /* 0x0000040802002986 */ /* 0x0003e8000c101904 */
[----:B------:R1:W-:Y:S02]  /*0240*/  @P2 STG.E desc[UR4][R2.64+0x8], R5 ;  /* 0x0000080502002986 */ /* 0x0003e4000c101904 */
.L_x_33:
[----:B------:R-:W-:Y:S05]  /*0250*/  BSYNC.RECONVERGENT B0 ;  /* 0x0000000000007941 */ /* 0x000fea0003800200 */
.L_x_32:
        /* <DEDUP_REMOVED lines=8> */
.L_x_35:
[----:B------:R-:W-:Y:S05]  /*02e0*/  BSYNC.RECONVERGENT B0 ;  /* 0x0000000000007941 */ /* 0x000fea0003800200 */
.L_x_34:
        /* <DEDUP_REMOVED lines=10> */
.L_x_37:
[----:B------:R-:W-:Y:S05]  /*0390*/  BSYNC.RECONVERGENT B0 ;  /* 0x0000000000007941 */ /* 0x000fea0003800200 */
.L_x_36:
[----:B------:R-:W-:Y:S06]  /*03a0*/  BAR.SYNC.DEFER_BLOCKING 0x0 ;  /* 0x0000000000007b1d */ /* 0x000fec0000010000 */
[----:B------:R-:W-:Y:S05]  /*03b0*/  @P2 BRA `(.L_x_38) ;  /* 0xfffffffc005c2947 */ /* 0x000fea000383ffff */
.L_x_29:
[----:B------:R-:W-:-:S13]  /*03c0*/  ISETP.NE.AND P0, PT, R6, RZ, PT ;  /* 0x000000ff0600720c */ /* 0x000fda0003f05270 */
[----:B------:R-:W-:Y:S05]  /*03d0*/  @!P0 EXIT ;  /* 0x000000000000894d */ /* 0x000fea0003800000 */
[----:B0123--:R-:W0:Y:S01]  /*03e0*/  LDC.64 R4, c[0x0][0x380] ;  /* 0x0000e000ff047b82 */ /* 0x00fe220000000a00 */
[----:B------:R-:W-:Y:S01]  /*03f0*/  IMAD.MOV R6, RZ, RZ, -R6 ;  /* 0x000000ffff067224 */ /* 0x000fe200078e0a06 */
[----:B------:R-:W1:Y:S06]  /*0400*/  LDCU UR6, c[0x0][0x388] ;  /* 0x00007100ff0677ac */ /* 0x000e6c0008000800 */
.L_x_41:
[----:B-1----:R-:W-:Y:S01]  /*0410*/  LOP3.LUT R2, R0, 0x1, RZ, 0xc0, !PT ;  /* 0x0000000100027812 */ /* 0x002fe200078ec0ff */
[----:B------:R-:W-:Y:S04]  /*0420*/  BSSY.RECONVERGENT B0, `(.L_x_39) ;  /* 0x000000b000007945 */ /* 0x000fe80003800200 */
[----:B------:R-:W-:-:S04]  /*0430*/  IMAD.IADD R3, R7, 0x1, R2 ;  /* 0x0000000107037824 */ /* 0x000fc800078e0202 */
[----:B------:R-:W-:-:S05]  /*0440*/  VIADD R2, R3, 0x1 ;  /* 0x0000000103027836 */ /* 0x000fca0000000000 */
[----:B-1----:R-:W-:-:S13]  /*0450*/  ISETP.GE.AND P0, PT, R2, UR6, PT ;  /* 0x0000000602007c0c */ /* 0x002fda000bf06270 */
[----:B------:R-:W-:Y:S05]  /*0460*/  @P0 BRA `(.L_x_40) ;  /* 0x0000000000180947 */ /* 0x000fea0003800000 */
[----:B0-----:R-:W-:-:S05]  /*0470*/  IMAD.WIDE.U32 R2, R3, 0x4, R4 ;  /* 0x0000000403027825 */ /* 0x001fca00078e0004 */
[----:B------:R-:W2:Y:S04]  /*0480*/  LDG.E R9, desc[UR4][R2.64] ;  /* 0x0000000402097981 */ /* 0x000ea8000c1e1900 */
[----:B------:R-:W2:Y:S02]  /*0490*/  LDG.E R8, desc[UR4][R2.64+0x4] ;  /* 0x0000040402087981 */ /* 0x000ea4000c1e1900 */
[----:B--2---:R-:W-:-:S13]  /*04a0*/  ISETP.GT.AND P0, PT, R9, R8, PT ;  /* 0x000000080900720c */ /* 0x004fda0003f04270 */
[----:B------:R1:W-:Y:S04]  /*04b0*/  @P0 STG.E desc[UR4][R2.64], R8 ;  /* 0x0000000802000986 */ /* 0x0003e8000c101904 */
[----:B------:R1:W-:Y:S02]  /*04c0*/  @P0 STG.E desc[UR4][R2.64+0x4], R9 ;  /* 0x0000040902000986 */ /* 0x0003e4000c101904 */
.L_x_40:
[----:B------:R-:W-:Y:S05]  /*04d0*/  BSYNC.RECONVERGENT B0 ;  /* 0x0000000000007941 */ /* 0x000fea0003800200 */
.L_x_39:
[----:B------:R-:W-:Y:S01]  /*04e0*/  VIADD R6, R6, 0x1 ;  /* 0x0000000106067836 */ /* 0x000fe20000000000 */
[----:B------:R-:W-:Y:S01]  /*04f0*/  BAR.SYNC.DEFER_BLOCKING 0x0 ;  /* 0x0000000000007b1d */ /* 0x000fe20000010000 */
[----:B------:R-:W-:-:S03]  /*0500*/  VIADD R0, R0, 0x1 ;  /* 0x0000000100007836 */ /* 0x000fc60000000000 */
[----:B------:R-:W-:-:S13]  /*0510*/  ISETP.NE.AND P0, PT, R6, RZ, PT ;  /* 0x000000ff0600720c */ /* 0x000fda0003f05270 */
[----:B------:R-:W-:Y:S05]  /*0520*/  @P0 BRA `(.L_x_41) ;  /* 0xfffffffc00b80947 */ /* 0x000fea000383ffff */
[----:B------:R-:W-:Y:S05]  /*0530*/  EXIT ;  /* 0x000000000000794d */ /* 0x000fea0003800000 */
.L_x_42:
        /* <DEDUP_REMOVED lines=12> */
.L_x_45:


//--------------------- .nv.shared._Z17oddEvenMultiBlockPii --------------------------
	.section	.nv.shared._Z17oddEvenMultiBlockPii,"aw",@nobits
	.sectionflags	@""
	.align	16
	.zero		1024


//--------------------- .nv.shared.reserved.0     --------------------------
	.section	.nv.shared.reserved.0,"aw",@nobits
	.weak		__nv_reservedSMEM_offset_0_alias
	.size		__nv_reservedSMEM_offset_0_alias, 0, 64
	.other		__nv_reservedSMEM_offset_0_alias,@"STO_CUDA_RESERVED_SHARED STV_DEFAULT"
__nv_reservedSMEM_offset_0_alias:
	.zero		0
	.zero		64


//--------------------- .nv.shared._Z13oddEvenSharedPii --------------------------
	.section	.nv.shared._Z13oddEvenSharedPii,"aw",@nobits
	.sectionflags	@""
	.align	16
	.zero		1024


//--------------------- .nv.shared._Z13oddEvenGlobalPii --------------------------
	.section	.nv.shared._Z13oddEvenGlobalPii,"aw",@nobits
	.sectionflags	@""
	.align	16
	.zero		1024


//--------------------- .nv.constant0._Z17oddEvenMultiBlockPii --------------------------
	.section	.nv.constant0._Z17oddEvenMultiBlockPii,"a",@progbits
	.sectionflags	@""
	.align	4
.nv.constant0._Z17oddEvenMultiBlockPii:
	.zero		908


//--------------------- .nv.constant0._Z13oddEvenSharedPii --------------------------
	.section	.nv.constant0._Z13oddEvenSharedPii,"a",@progbits
	.sectionflags	@""
	.align	4
.nv.constant0._Z13oddEvenSharedPii:
	.zero		908


//--------------------- .nv.constant0._Z13oddEvenGlobalPii --------------------------
	.section	.nv.constant0._Z13oddEvenGlobalPii,"a",@progbits
	.sectionflags	@""
	.align	4
.nv.constant0._Z13oddEvenGlobalPii:
	.zero		908


//--------------------- SYMBOLS --------------------------

	.type		.nv.reservedSmem.offset0,@object
	.size		.nv.reservedSmem.offset0,0x4
	.type		.nv.reservedSmem.cap,@object
	.size		.nv.reservedSmem.cap,0x4
